//
// Generated by NVIDIA NVVM Compiler
//
// Compiler Build ID: CL-36424714
// Cuda compilation tools, release 13.0, V13.0.88
// Based on NVVM 20.0.0
//

.version 9.0
.target sm_100
.address_size 64

	// .globl	_Z12_fillDTensorPfjjj

.visible .entry _Z12_fillDTensorPfjjj(
	.param .u64 .ptr .align 1 _Z12_fillDTensorPfjjj_param_0,
	.param .u32 _Z12_fillDTensorPfjjj_param_1,
	.param .u32 _Z12_fillDTensorPfjjj_param_2,
	.param .u32 _Z12_fillDTensorPfjjj_param_3
)
{
	.reg .pred 	%p<2>;
	.reg .b32 	%r<12>;
	.reg .b32 	%f<3>;
	.reg .b64 	%rd<5>;

	ld.param.u64 	%rd1, [_Z12_fillDTensorPfjjj_param_0];
	ld.param.u32 	%r4, [_Z12_fillDTensorPfjjj_param_1];
	ld.param.u32 	%r2, [_Z12_fillDTensorPfjjj_param_2];
	ld.param.u32 	%r3, [_Z12_fillDTensorPfjjj_param_3];
	mov.u32 	%r5, %ctaid.x;
	mov.u32 	%r6, %ntid.x;
	mov.u32 	%r7, %tid.x;
	mad.lo.s32 	%r1, %r5, %r6, %r7;
	setp.ge.u32 	%p1, %r1, %r4;
	@%p1 bra 	$L__BB0_2;
	cvta.to.global.u64 	%rd2, %rd1;
	xor.b32  	%r8, %r2, %r1;
	mul.lo.s32 	%r9, %r8, 1268890439;
	xor.b32  	%r10, %r9, %r3;
	mul.lo.s32 	%r11, %r10, -1209283719;
	cvt.rn.f32.s32 	%f1, %r11;
	mul.f32 	%f2, %f1, 0f30000000;
	mul.wide.u32 	%rd3, %r1, 4;
	add.s64 	%rd4, %rd2, %rd3;
	st.global.f32 	[%rd4], %f2;
$L__BB0_2:
	ret;

}


// ===== COMPILED SASS (sm_100) =====

	.target	sm_100

	.elftype	@"ET_EXEC"


//--------------------- .note.nv.tkinfo           --------------------------
	.section	.note.nv.tkinfo,"",@"SHT_NOTE"
	.sectionflags	@"SHF_NOTE_NV_TKINFO"
	.tkinfo
        /*0018*/ 	.word	0x00000002
        /*0030*/ 	.string	""
        /*0030*/ 	.string	"ptxas"
        /*0030*/ 	.string	"Cuda compilation tools, release 13.0, V13.0.88"
        /*0030*/ 	.string	"Build cuda_13.0.r13.0/compiler.36424714_0"
        /*0030*/ 	.string	"-arch sm_100 -m 64 "



//--------------------- .note.nv.cuinfo           --------------------------
	.section	.note.nv.cuinfo,"",@"SHT_NOTE"
	.sectionflags	@"SHF_NOTE_NV_CUINFO"
        /*0018*/ 	.short	0x0002
        /*001a*/ 	.short	0x0064
        /*001c*/ 	.short	0x0082
	.zero		2


//--------------------- .nv.info                  --------------------------
	.section	.nv.info,"",@"SHT_CUDA_INFO"
	.align	4


	//----- nvinfo : EIATTR_REGCOUNT
	.align		4
        /*0000*/ 	.byte	0x04, 0x2f
        /*0002*/ 	.short	(.L_1 - .L_0)
	.align		4
.L_0:
        /*0004*/ 	.word	index@(_Z12_fillDTensorPfjjj)
        /*0008*/ 	.word	0x00000008


	//----- nvinfo : EIATTR_FRAME_SIZE
	.align		4
.L_1:
        /*000c*/ 	.byte	0x04, 0x11
        /*000e*/ 	.short	(.L_3 - .L_2)
	.align		4
.L_2:
        /*0010*/ 	.word	index@(_Z12_fillDTensorPfjjj)
        /*0014*/ 	.word	0x00000000


	//----- nvinfo : EIATTR_MIN_STACK_SIZE
	.align		4
.L_3:
        /*0018*/ 	.byte	0x04, 0x12
        /*001a*/ 	.short	(.L_5 - .L_4)
	.align		4
.L_4:
        /*001c*/ 	.word	index@(_Z12_fillDTensorPfjjj)
        /*0020*/ 	.word	0x00000000
.L_5:


//--------------------- .nv.compat                --------------------------
	.section	.nv.compat,"",@"SHT_CUDA_COMPAT_INFO"
	.align	4
        /*0000*/ 	.byte	0x02, 0x09, 0x00, 0x00, 0x02, 0x02, 0x01, 0x00, 0x02, 0x05, 0x05, 0x00, 0x03, 0x07, 0x01, 0x01
        /*0010*/ 	.byte	0x02, 0x03, 0x00, 0x00, 0x02, 0x06, 0x01, 0x00, 0x04, 0x0b, 0x08, 0x00, 0x09, 0x00, 0x00, 0x00
        /*0020*/ 	.byte	0x00, 0x00, 0x00, 0x00


//--------------------- .nv.info._Z12_fillDTensorPfjjj --------------------------
	.section	.nv.info._Z12_fillDTensorPfjjj,"",@"SHT_CUDA_INFO"
	.sectionflags	@""
	.align	4


	//----- nvinfo : EIATTR_CUDA_API_VERSION
	.align		4
        /*0000*/ 	.byte	0x04, 0x37
        /*0002*/ 	.short	(.L_7 - .L_6)
.L_6:
        /*0004*/ 	.word	0x00000082


	//----- nvinfo : EIATTR_KPARAM_INFO
	.align		4
.L_7:
        /*0008*/ 	.byte	0x04, 0x17
        /*000a*/ 	.short	(.L_9 - .L_8)
.L_8:
        /*000c*/ 	.word	0x00000000
        /*0010*/ 	.short	0x0003
        /*0012*/ 	.short	0x0010
        /*0014*/ 	.byte	0x00, 0xf0, 0x11, 0x00


	//----- nvinfo : EIATTR_KPARAM_INFO
	.align		4
.L_9:
        /*0018*/ 	.byte	0x04, 0x17
        /*001a*/ 	.short	(.L_11 - .L_10)
.L_10:
        /*001c*/ 	.word	0x00000000
        /*0020*/ 	.short	0x0002
        /*0022*/ 	.short	0x000c
        /*0024*/ 	.byte	0x00, 0xf0, 0x11, 0x00


	//----- nvinfo : EIATTR_KPARAM_INFO
	.align		4
.L_11:
        /*0028*/ 	.byte	0x04, 0x17
        /*002a*/ 	.short	(.L_13 - .L_12)
.L_12:
        /*002c*/ 	.word	0x00000000
        /*0030*/ 	.short	0x0001
        /*0032*/ 	.short	0x0008
        /*0034*/ 	.byte	0x00, 0xf0, 0x11, 0x00


	//----- nvinfo : EIATTR_KPARAM_INFO
	.align		4
.L_13:
        /*0038*/ 	.byte	0x04, 0x17
        /*003a*/ 	.short	(.L_15 - .L_14)
.L_14:
        /*003c*/ 	.word	0x00000000
        /*0040*/ 	.short	0x0000
        /*0042*/ 	.short	0x0000
        /*0044*/ 	.byte	0x00, 0xf5, 0x21, 0x00


	//----- nvinfo : EIATTR_SPARSE_MMA_MASK
	.align		4
.L_15:
        /*0048*/ 	.byte	0x03, 0x50
        /*004a*/ 	.short	0x0000


	//----- nvinfo : EIATTR_MAXREG_COUNT
	.align		4
        /*004c*/ 	.byte	0x03, 0x1b
        /*004e*/ 	.short	0x00ff


	//----- nvinfo : EIATTR_MERCURY_ISA_VERSION
	.align		4
        /*0050*/ 	.byte	0x03, 0x5f
        /*0052*/ 	.short	0x0101


	//----- nvinfo : EIATTR_VRC_CTA_INIT_COUNT
	.align		4
        /*0054*/ 	.byte	0x02, 0x4a
	.zero		1
	.zero		1


	//----- nvinfo : EIATTR_EXIT_INSTR_OFFSETS
	.align		4
        /*0058*/ 	.byte	0x04, 0x1c
        /*005a*/ 	.short	(.L_17 - .L_16)


	//   ....[0]....
.L_16:
        /*005c*/ 	.word	0x00000070


	//   ....[1]....
        /*0060*/ 	.word	0x00000140


	//----- nvinfo : EIATTR_CBANK_PARAM_SIZE
	.align		4
.L_17:
        /*0064*/ 	.byte	0x03, 0x19
        /*0066*/ 	.short	0x0014


	//----- nvinfo : EIATTR_PARAM_CBANK
	.align		4
        /*0068*/ 	.byte	0x04, 0x0a
        /*006a*/ 	.short	(.L_19 - .L_18)
	.align		4
.L_18:
        /*006c*/ 	.word	index@(.nv.constant0._Z12_fillDTensorPfjjj)
        /*0070*/ 	.short	0x0380
        /*0072*/ 	.short	0x0014


	//----- nvinfo : EIATTR_SW_WAR
	.align		4
.L_19:
        /*0074*/ 	.byte	0x04, 0x36
        /*0076*/ 	.short	(.L_21 - .L_20)
.L_20:
        /*0078*/ 	.word	0x00000008
.L_21:


//--------------------- .nv.callgraph             --------------------------
	.section	.nv.callgraph,"",@"SHT_CUDA_CALLGRAPH"
	.align	4
	.sectionentsize	8
	.align		4
        /*0000*/ 	.word	0x00000000
	.align		4
        /*0004*/ 	.word	0xffffffff
	.align		4
        /*0008*/ 	.word	0x00000000
	.align		4
        /*000c*/ 	.word	0xfffffffe
	.align		4
        /*0010*/ 	.word	0x00000000
	.align		4
        /*0014*/ 	.word	0xfffffffd
	.align		4
        /*0018*/ 	.word	0x00000000
	.align		4
        /*001c*/ 	.word	0xfffffffc


//--------------------- .text._Z12_fillDTensorPfjjj --------------------------
	.section	.text._Z12_fillDTensorPfjjj,"ax",@progbits
	.align	128
        .global         _Z12_fillDTensorPfjjj
        .type           _Z12_fillDTensorPfjjj,@function
        .size           _Z12_fillDTensorPfjjj,(.L_x_1 - _Z12_fillDTensorPfjjj)
        .other          _Z12_fillDTensorPfjjj,@"STO_CUDA_ENTRY STV_DEFAULT"
_Z12_fillDTensorPfjjj:
.text._Z12_fillDTensorPfjjj:
[----:B------:R-:W-:Y:S01]  /*0000*/  LDC R1, c[0x0][0x37c] ;  /* 0x0000df00ff017b82 */ /* 0x000fe20000000800 */
[----:B------:R-:W0:Y:S07]  /*0010*/  S2R R0, SR_TID.X ;  /* 0x0000000000007919 */ /* 0x000e2e0000002100 */
[----:B------:R-:W0:Y:S01]  /*0020*/  S2UR UR4, SR_CTAID.X ;  /* 0x00000000000479c3 */ /* 0x000e220000002500 */
[----:B------:R-:W1:Y:S07]  /*0030*/  LDCU UR5, c[0x0][0x388] ;  /* 0x00007100ff0577ac */ /* 0x000e6e0008000800 */
[----:B------:R-:W0:Y:S02]  /*0040*/  LDC R5, c[0x0][0x360] ;  /* 0x0000d800ff057b82 */ /* 0x000e240000000800 */
[----:B0-----:R-:W-:-:S05]  /*0050*/  IMAD R5, R5, UR4, R0 ;  /* 0x0000000405057c24 */ /* 0x001fca000f8e0200 */
[----:B-1----:R-:W-:-:S13]  /*0060*/  ISETP.GE.U32.AND P0, PT, R5, UR5, PT ;  /* 0x0000000505007c0c */ /* 0x002fda000bf06070 */
[----:B------:R-:W-:Y:S05]  /*0070*/  @P0 EXIT ;  /* 0x000000000000094d */ /* 0x000fea0003800000 */
[----:B------:R-:W0:Y:S01]  /*0080*/  LDCU UR4, c[0x0][0x38c] ;  /* 0x00007180ff0477ac */ /* 0x000e220008000800 */
[----:B------:R-:W1:Y:S01]  /*0090*/  LDC.64 R2, c[0x0][0x380] ;  /* 0x0000e000ff027b82 */ /* 0x000e620000000a00 */
[----:B------:R-:W2:Y:S01]  /*00a0*/  LDCU UR5, c[0x0][0x390] ;  /* 0x00007200ff0577ac */ /* 0x000ea20008000800 */
[----:B0-----:R-:W-:-:S05]  /*00b0*/  LOP3.LUT R0, R5, UR4, RZ, 0x3c, !PT ;  /* 0x0000000405007c12 */ /* 0x001fca000f8e3cff */
[----:B------:R-:W-:Y:S02]  /*00c0*/  IMAD R0, R0, 0x4ba1bb47, RZ ;  /* 0x4ba1bb4700007824 */ /* 0x000fe400078e02ff */
[----:B-1----:R-:W-:-:S03]  /*00d0*/  IMAD.WIDE.U32 R2, R5, 0x4, R2 ;  /* 0x0000000405027825 */ /* 0x002fc600078e0002 */
[----:B--2---:R-:W-:Y:S01]  /*00e0*/  LOP3.LUT R0, R0, UR5, RZ, 0x3c, !PT ;  /* 0x0000000500007c12 */ /* 0x004fe2000f8e3cff */
[----:B------:R-:W0:Y:S04]  /*00f0*/  LDCU.64 UR4, c[0x0][0x358] ;  /* 0x00006b00ff0477ac */ /* 0x000e280008000a00 */
[----:B------:R-:W-:-:S05]  /*0100*/  IMAD R0, R0, -0x48143487, RZ ;  /* 0xb7ebcb7900007824 */ /* 0x000fca00078e02ff */
[----:B------:R-:W-:-:S05]  /*0110*/  I2FP.F32.S32 R0, R0 ;  /* 0x0000000000007245 */ /* 0x000fca0000201400 */
[----:B------:R-:W-:-:S05]  /*0120*/  FMUL R5, R0, 4.6566128730773925781e-10 ;  /* 0x3000000000057820 */ /* 0x000fca0000400000 */
[----:B0-----:R-:W-:Y:S01]  /*0130*/  STG.E desc[UR4][R2.64], R5 ;  /* 0x0000000502007986 */ /* 0x001fe2000c101904 */
[----:B------:R-:W-:Y:S05]  /*0140*/  EXIT ;  /* 0x000000000000794d */ /* 0x000fea0003800000 */
.L_x_0:
[----:B------:R-:W-:-:S00]  /*0150*/  BRA `(.L_x_0) ;  /* 0xfffffffc00fc7947 */ /* 0x000fc0000383ffff */
[----:B------:R-:W-:-:S00]  /*0160*/  NOP ;  /* 0x0000000000007918 */ /* 0x000fc00000000000 */
        /* <DEDUP_REMOVED lines=9> */
.L_x_1:


//--------------------- .nv.shared.reserved.0     --------------------------
	.section	.nv.shared.reserved.0,"aw",@nobits
	.weak		__nv_reservedSMEM_offset_0_alias
	.size		__nv_reservedSMEM_offset_0_alias, 0, 64
	.other		__nv_reservedSMEM_offset_0_alias,@"STO_CUDA_RESERVED_SHARED STV_DEFAULT"
__nv_reservedSMEM_offset_0_alias:
	.zero		0
	.zero		64


//--------------------- .nv.constant0._Z12_fillDTensorPfjjj --------------------------
	.section	.nv.constant0._Z12_fillDTensorPfjjj,"a",@progbits
	.sectionflags	@""
	.align	4
.nv.constant0._Z12_fillDTensorPfjjj:
	.zero		916


//--------------------- SYMBOLS --------------------------

	.type		.nv.reservedSmem.offset0,@object
	.size		.nv.reservedSmem.offset0,0x4
